//
// Generated by NVIDIA NVVM Compiler
//
// Compiler Build ID: CL-36424714
// Cuda compilation tools, release 13.0, V13.0.88
// Based on NVVM 20.0.0
//

.version 9.0
.target sm_100
.address_size 64

	// .globl	_Z3addPiS_S_ii

.visible .entry _Z3addPiS_S_ii(
	.param .u64 .ptr .align 1 _Z3addPiS_S_ii_param_0,
	.param .u64 .ptr .align 1 _Z3addPiS_S_ii_param_1,
	.param .u64 .ptr .align 1 _Z3addPiS_S_ii_param_2,
	.param .u32 _Z3addPiS_S_ii_param_3,
	.param .u32 _Z3addPiS_S_ii_param_4
)
{
	.reg .pred 	%p<4>;
	.reg .b32 	%r<15>;
	.reg .b64 	%rd<11>;

	ld.param.u64 	%rd1, [_Z3addPiS_S_ii_param_0];
	ld.param.u64 	%rd2, [_Z3addPiS_S_ii_param_1];
	ld.param.u64 	%rd3, [_Z3addPiS_S_ii_param_2];
	ld.param.u32 	%r3, [_Z3addPiS_S_ii_param_3];
	ld.param.u32 	%r4, [_Z3addPiS_S_ii_param_4];
	mov.u32 	%r5, %ctaid.y;
	mov.u32 	%r6, %ntid.y;
	mov.u32 	%r7, %tid.y;
	mad.lo.s32 	%r1, %r5, %r6, %r7;
	mov.u32 	%r8, %ctaid.x;
	mov.u32 	%r9, %ntid.x;
	mov.u32 	%r10, %tid.x;
	mad.lo.s32 	%r2, %r8, %r9, %r10;
	setp.ge.s32 	%p1, %r1, %r4;
	setp.ge.s32 	%p2, %r2, %r3;
	or.pred  	%p3, %p2, %p1;
	@%p3 bra 	$L__BB0_2;
	cvta.to.global.u64 	%rd4, %rd1;
	cvta.to.global.u64 	%rd5, %rd2;
	cvta.to.global.u64 	%rd6, %rd3;
	mad.lo.s32 	%r11, %r3, %r1, %r2;
	mul.wide.s32 	%rd7, %r11, 4;
	add.s64 	%rd8, %rd4, %rd7;
	ld.global.u32 	%r12, [%rd8];
	add.s64 	%rd9, %rd5, %rd7;
	ld.global.u32 	%r13, [%rd9];
	add.s32 	%r14, %r13, %r12;
	add.s64 	%rd10, %rd6, %rd7;
	st.global.u32 	[%rd10], %r14;
$L__BB0_2:
	ret;

}


// ===== COMPILED SASS (sm_100) =====

	.target	sm_100

	.elftype	@"ET_EXEC"


//--------------------- .note.nv.tkinfo           --------------------------
	.section	.note.nv.tkinfo,"",@"SHT_NOTE"
	.sectionflags	@"SHF_NOTE_NV_TKINFO"
	.tkinfo
        /*0018*/ 	.word	0x00000002
        /*0030*/ 	.string	""
        /*0030*/ 	.string	"ptxas"
        /*0030*/ 	.string	"Cuda compilation tools, release 13.0, V13.0.88"
        /*0030*/ 	.string	"Build cuda_13.0.r13.0/compiler.36424714_0"
        /*0030*/ 	.string	"-arch sm_100 -m 64 "



//--------------------- .note.nv.cuinfo           --------------------------
	.section	.note.nv.cuinfo,"",@"SHT_NOTE"
	.sectionflags	@"SHF_NOTE_NV_CUINFO"
        /*0018*/ 	.short	0x0002
        /*001a*/ 	.short	0x0064
        /*001c*/ 	.short	0x0082
	.zero		2


//--------------------- .nv.info                  --------------------------
	.section	.nv.info,"",@"SHT_CUDA_INFO"
	.align	4


	//----- nvinfo : EIATTR_REGCOUNT
	.align		4
        /*0000*/ 	.byte	0x04, 0x2f
        /*0002*/ 	.short	(.L_1 - .L_0)
	.align		4
.L_0:
        /*0004*/ 	.word	index@(_Z3addPiS_S_ii)
        /*0008*/ 	.word	0x0000000c


	//----- nvinfo : EIATTR_FRAME_SIZE
	.align		4
.L_1:
        /*000c*/ 	.byte	0x04, 0x11
        /*000e*/ 	.short	(.L_3 - .L_2)
	.align		4
.L_2:
        /*0010*/ 	.word	index@(_Z3addPiS_S_ii)
        /*0014*/ 	.word	0x00000000


	//----- nvinfo : EIATTR_MIN_STACK_SIZE
	.align		4
.L_3:
        /*0018*/ 	.byte	0x04, 0x12
        /*001a*/ 	.short	(.L_5 - .L_4)
	.align		4
.L_4:
        /*001c*/ 	.word	index@(_Z3addPiS_S_ii)
        /*0020*/ 	.word	0x00000000
.L_5:


//--------------------- .nv.compat                --------------------------
	.section	.nv.compat,"",@"SHT_CUDA_COMPAT_INFO"
	.align	4
        /*0000*/ 	.byte	0x02, 0x09, 0x00, 0x00, 0x02, 0x02, 0x01, 0x00, 0x02, 0x05, 0x05, 0x00, 0x03, 0x07, 0x01, 0x01
        /*0010*/ 	.byte	0x02, 0x03, 0x00, 0x00, 0x02, 0x06, 0x01, 0x00, 0x04, 0x0b, 0x08, 0x00, 0x09, 0x00, 0x00, 0x00
        /*0020*/ 	.byte	0x00, 0x00, 0x00, 0x00


//--------------------- .nv.info._Z3addPiS_S_ii   --------------------------
	.section	.nv.info._Z3addPiS_S_ii,"",@"SHT_CUDA_INFO"
	.sectionflags	@""
	.align	4


	//----- nvinfo : EIATTR_CUDA_API_VERSION
	.align		4
        /*0000*/ 	.byte	0x04, 0x37
        /*0002*/ 	.short	(.L_7 - .L_6)
.L_6:
        /*0004*/ 	.word	0x00000082


	//----- nvinfo : EIATTR_KPARAM_INFO
	.align		4
.L_7:
        /*0008*/ 	.byte	0x04, 0x17
        /*000a*/ 	.short	(.L_9 - .L_8)
.L_8:
        /*000c*/ 	.word	0x00000000
        /*0010*/ 	.short	0x0004
        /*0012*/ 	.short	0x001c
        /*0014*/ 	.byte	0x00, 0xf0, 0x11, 0x00


	//----- nvinfo : EIATTR_KPARAM_INFO
	.align		4
.L_9:
        /*0018*/ 	.byte	0x04, 0x17
        /*001a*/ 	.short	(.L_11 - .L_10)
.L_10:
        /*001c*/ 	.word	0x00000000
        /*0020*/ 	.short	0x0003
        /*0022*/ 	.short	0x0018
        /*0024*/ 	.byte	0x00, 0xf0, 0x11, 0x00


	//----- nvinfo : EIATTR_KPARAM_INFO
	.align		4
.L_11:
        /*0028*/ 	.byte	0x04, 0x17
        /*002a*/ 	.short	(.L_13 - .L_12)
.L_12:
        /*002c*/ 	.word	0x00000000
        /*0030*/ 	.short	0x0002
        /*0032*/ 	.short	0x0010
        /*0034*/ 	.byte	0x00, 0xf5, 0x21, 0x00


	//----- nvinfo : EIATTR_KPARAM_INFO
	.align		4
.L_13:
        /*0038*/ 	.byte	0x04, 0x17
        /*003a*/ 	.short	(.L_15 - .L_14)
.L_14:
        /*003c*/ 	.word	0x00000000
        /*0040*/ 	.short	0x0001
        /*0042*/ 	.short	0x0008
        /*0044*/ 	.byte	0x00, 0xf5, 0x21, 0x00


	//----- nvinfo : EIATTR_KPARAM_INFO
	.align		4
.L_15:
        /*0048*/ 	.byte	0x04, 0x17
        /*004a*/ 	.short	(.L_17 - .L_16)
.L_16:
        /*004c*/ 	.word	0x00000000
        /*0050*/ 	.short	0x0000
        /*0052*/ 	.short	0x0000
        /*0054*/ 	.byte	0x00, 0xf5, 0x21, 0x00


	//----- nvinfo : EIATTR_SPARSE_MMA_MASK
	.align		4
.L_17:
        /*0058*/ 	.byte	0x03, 0x50
        /*005a*/ 	.short	0x0000


	//----- nvinfo : EIATTR_MAXREG_COUNT
	.align		4
        /*005c*/ 	.byte	0x03, 0x1b
        /*005e*/ 	.short	0x00ff


	//----- nvinfo : EIATTR_MERCURY_ISA_VERSION
	.align		4
        /*0060*/ 	.byte	0x03, 0x5f
        /*0062*/ 	.short	0x0101


	//----- nvinfo : EIATTR_VRC_CTA_INIT_COUNT
	.align		4
        /*0064*/ 	.byte	0x02, 0x4a
	.zero		1
	.zero		1


	//----- nvinfo : EIATTR_EXIT_INSTR_OFFSETS
	.align		4
        /*0068*/ 	.byte	0x04, 0x1c
        /*006a*/ 	.short	(.L_19 - .L_18)


	//   ....[0]....
.L_18:
        /*006c*/ 	.word	0x000000c0


	//   ....[1]....
        /*0070*/ 	.word	0x00000190


	//----- nvinfo : EIATTR_CBANK_PARAM_SIZE
	.align		4
.L_19:
        /*0074*/ 	.byte	0x03, 0x19
        /*0076*/ 	.short	0x0020


	//----- nvinfo : EIATTR_PARAM_CBANK
	.align		4
        /*0078*/ 	.byte	0x04, 0x0a
        /*007a*/ 	.short	(.L_21 - .L_20)
	.align		4
.L_20:
        /*007c*/ 	.word	index@(.nv.constant0._Z3addPiS_S_ii)
        /*0080*/ 	.short	0x0380
        /*0082*/ 	.short	0x0020


	//----- nvinfo : EIATTR_SW_WAR
	.align		4
.L_21:
        /*0084*/ 	.byte	0x04, 0x36
        /*0086*/ 	.short	(.L_23 - .L_22)
.L_22:
        /*0088*/ 	.word	0x00000008
.L_23:


//--------------------- .nv.callgraph             --------------------------
	.section	.nv.callgraph,"",@"SHT_CUDA_CALLGRAPH"
	.align	4
	.sectionentsize	8
	.align		4
        /*0000*/ 	.word	0x00000000
	.align		4
        /*0004*/ 	.word	0xffffffff
	.align		4
        /*0008*/ 	.word	0x00000000
	.align		4
        /*000c*/ 	.word	0xfffffffe
	.align		4
        /*0010*/ 	.word	0x00000000
	.align		4
        /*0014*/ 	.word	0xfffffffd
	.align		4
        /*0018*/ 	.word	0x00000000
	.align		4
        /*001c*/ 	.word	0xfffffffc


//--------------------- .text._Z3addPiS_S_ii      --------------------------
	.section	.text._Z3addPiS_S_ii,"ax",@progbits
	.align	128
        .global         _Z3addPiS_S_ii
        .type           _Z3addPiS_S_ii,@function
        .size           _Z3addPiS_S_ii,(.L_x_1 - _Z3addPiS_S_ii)
        .other          _Z3addPiS_S_ii,@"STO_CUDA_ENTRY STV_DEFAULT"
_Z3addPiS_S_ii:
.text._Z3addPiS_S_ii:
[----:B------:R-:W-:Y:S01]  /*0000*/  LDC R1, c[0x0][0x37c] ;  /* 0x0000df00ff017b82 */ /* 0x000fe20000000800 */
[----:B------:R-:W0:Y:S07]  /*0010*/  S2R R3, SR_TID.Y ;  /* 0x0000000000037919 */ /* 0x000e2e0000002200 */
[----:B------:R-:W0:Y:S01]  /*0020*/  S2UR UR4, SR_CTAID.Y ;  /* 0x00000000000479c3 */ /* 0x000e220000002600 */
[----:B------:R-:W1:Y:S01]  /*0030*/  LDCU.64 UR6, c[0x0][0x398] ;  /* 0x00007300ff0677ac */ /* 0x000e620008000a00 */
[----:B------:R-:W2:Y:S06]  /*0040*/  S2R R2, SR_TID.X ;  /* 0x0000000000027919 */ /* 0x000eac0000002100 */
[----:B------:R-:W0:Y:S08]  /*0050*/  LDC R0, c[0x0][0x364] ;  /* 0x0000d900ff007b82 */ /* 0x000e300000000800 */
[----:B------:R-:W2:Y:S08]  /*0060*/  S2UR UR5, SR_CTAID.X ;  /* 0x00000000000579c3 */ /* 0x000eb00000002500 */
[----:B------:R-:W2:Y:S01]  /*0070*/  LDC R7, c[0x0][0x360] ;  /* 0x0000d800ff077b82 */ /* 0x000ea20000000800 */
[----:B0-----:R-:W-:-:S05]  /*0080*/  IMAD R0, R0, UR4, R3 ;  /* 0x0000000400007c24 */ /* 0x001fca000f8e0203 */
[----:B-1----:R-:W-:Y:S01]  /*0090*/  ISETP.GE.AND P0, PT, R0, UR7, PT ;  /* 0x0000000700007c0c */ /* 0x002fe2000bf06270 */
[----:B--2---:R-:W-:-:S05]  /*00a0*/  IMAD R7, R7, UR5, R2 ;  /* 0x0000000507077c24 */ /* 0x004fca000f8e0202 */
[----:B------:R-:W-:-:S13]  /*00b0*/  ISETP.GE.OR P0, PT, R7, UR6, P0 ;  /* 0x0000000607007c0c */ /* 0x000fda0008706670 */
[----:B------:R-:W-:Y:S05]  /*00c0*/  @P0 EXIT ;  /* 0x000000000000094d */ /* 0x000fea0003800000 */
[----:B------:R-:W0:Y:S01]  /*00d0*/  LDC.64 R2, c[0x0][0x380] ;  /* 0x0000e000ff027b82 */ /* 0x000e220000000a00 */
[----:B------:R-:W1:Y:S01]  /*00e0*/  LDCU.64 UR4, c[0x0][0x358] ;  /* 0x00006b00ff0477ac */ /* 0x000e620008000a00 */
[----:B------:R-:W-:-:S06]  /*00f0*/  IMAD R9, R0, UR6, R7 ;  /* 0x0000000600097c24 */ /* 0x000fcc000f8e0207 */
[----:B------:R-:W2:Y:S08]  /*0100*/  LDC.64 R4, c[0x0][0x388] ;  /* 0x0000e200ff047b82 */ /* 0x000eb00000000a00 */
[----:B------:R-:W3:Y:S01]  /*0110*/  LDC.64 R6, c[0x0][0x390] ;  /* 0x0000e400ff067b82 */ /* 0x000ee20000000a00 */
[----:B0-----:R-:W-:-:S06]  /*0120*/  IMAD.WIDE R2, R9, 0x4, R2 ;  /* 0x0000000409027825 */ /* 0x001fcc00078e0202 */
[----:B-1----:R-:W4:Y:S01]  /*0130*/  LDG.E R2, desc[UR4][R2.64] ;  /* 0x0000000402027981 */ /* 0x002f22000c1e1900 */
[----:B--2---:R-:W-:-:S06]  /*0140*/  IMAD.WIDE R4, R9, 0x4, R4 ;  /* 0x0000000409047825 */ /* 0x004fcc00078e0204 */
[----:B------:R-:W4:Y:S01]  /*0150*/  LDG.E R5, desc[UR4][R4.64] ;  /* 0x0000000404057981 */ /* 0x000f22000c1e1900 */
[----:B---3--:R-:W-:Y:S01]  /*0160*/  IMAD.WIDE R6, R9, 0x4, R6 ;  /* 0x0000000409067825 */ /* 0x008fe200078e0206 */
[----:B----4-:R-:W-:-:S05]  /*0170*/  IADD3 R9, PT, PT, R2, R5, RZ ;  /* 0x0000000502097210 */ /* 0x010fca0007ffe0ff */
[----:B------:R-:W-:Y:S01]  /*0180*/  STG.E desc[UR4][R6.64], R9 ;  /* 0x0000000906007986 */ /* 0x000fe2000c101904 */
[----:B------:R-:W-:Y:S05]  /*0190*/  EXIT ;  /* 0x000000000000794d */ /* 0x000fea0003800000 */
.L_x_0:
[----:B------:R-:W-:-:S00]  /*01a0*/  BRA `(.L_x_0) ;  /* 0xfffffffc00fc7947 */ /* 0x000fc0000383ffff */
[----:B------:R-:W-:-:S00]  /*01b0*/  NOP ;  /* 0x0000000000007918 */ /* 0x000fc00000000000 */
        /* <DEDUP_REMOVED lines=12> */
.L_x_1:


//--------------------- .nv.shared.reserved.0     --------------------------
	.section	.nv.shared.reserved.0,"aw",@nobits
	.weak		__nv_reservedSMEM_offset_0_alias
	.size		__nv_reservedSMEM_offset_0_alias, 0, 64
	.other		__nv_reservedSMEM_offset_0_alias,@"STO_CUDA_RESERVED_SHARED STV_DEFAULT"
__nv_reservedSMEM_offset_0_alias:
	.zero		0
	.zero		64


//--------------------- .nv.constant0._Z3addPiS_S_ii --------------------------
	.section	.nv.constant0._Z3addPiS_S_ii,"a",@progbits
	.sectionflags	@""
	.align	4
.nv.constant0._Z3addPiS_S_ii:
	.zero		928


//--------------------- SYMBOLS --------------------------

	.type		.nv.reservedSmem.offset0,@object
	.size		.nv.reservedSmem.offset0,0x4
